//
// Generated by NVIDIA NVVM Compiler
//
// Compiler Build ID: CL-36424714
// Cuda compilation tools, release 13.0, V13.0.88
// Based on NVVM 20.0.0
//

.version 9.0
.target sm_100
.address_size 64

	// .globl	_Z12helloFromGPUv
.extern .func  (.param .b32 func_retval0) vprintf
(
	.param .b64 vprintf_param_0,
	.param .b64 vprintf_param_1
)
;
.global .align 1 .b8 $str[36] = {72, 101, 108, 108, 111, 32, 102, 114, 111, 109, 32, 98, 108, 111, 99, 107, 32, 37, 100, 32, 97, 110, 100, 32, 116, 104, 114, 101, 97, 100, 32, 37, 100, 33, 10};

.visible .entry _Z12helloFromGPUv()
{
	.local .align 8 .b8 	__local_depot0[8];
	.reg .b64 	%SP;
	.reg .b64 	%SPL;
	.reg .b32 	%r<5>;
	.reg .b64 	%rd<5>;

	mov.u64 	%SPL, __local_depot0;
	cvta.local.u64 	%SP, %SPL;
	add.u64 	%rd1, %SP, 0;
	add.u64 	%rd2, %SPL, 0;
	mov.u32 	%r1, %ctaid.x;
	mov.u32 	%r2, %tid.x;
	st.local.v2.u32 	[%rd2], {%r1, %r2};
	mov.u64 	%rd3, $str;
	cvta.global.u64 	%rd4, %rd3;
	{ // callseq 0, 0
	.param .b64 param0;
	st.param.b64 	[param0], %rd4;
	.param .b64 param1;
	st.param.b64 	[param1], %rd1;
	.param .b32 retval0;
	call.uni (retval0), 
	vprintf, 
	(
	param0, 
	param1
	);
	ld.param.b32 	%r3, [retval0];
	} // callseq 0
	ret;

}


// ===== COMPILED SASS (sm_100) =====

	.target	sm_100

	.elftype	@"ET_EXEC"


//--------------------- .note.nv.tkinfo           --------------------------
	.section	.note.nv.tkinfo,"",@"SHT_NOTE"
	.sectionflags	@"SHF_NOTE_NV_TKINFO"
	.tkinfo
        /*0018*/ 	.word	0x00000002
        /*0030*/ 	.string	""
        /*0030*/ 	.string	"ptxas"
        /*0030*/ 	.string	"Cuda compilation tools, release 13.0, V13.0.88"
        /*0030*/ 	.string	"Build cuda_13.0.r13.0/compiler.36424714_0"
        /*0030*/ 	.string	"-arch sm_100 -m 64 "



//--------------------- .note.nv.cuinfo           --------------------------
	.section	.note.nv.cuinfo,"",@"SHT_NOTE"
	.sectionflags	@"SHF_NOTE_NV_CUINFO"
        /*0018*/ 	.short	0x0002
        /*001a*/ 	.short	0x0064
        /*001c*/ 	.short	0x0082
	.zero		2


//--------------------- .nv.info                  --------------------------
	.section	.nv.info,"",@"SHT_CUDA_INFO"
	.align	4


	//----- nvinfo : EIATTR_REGCOUNT
	.align		4
        /*0000*/ 	.byte	0x04, 0x2f
        /*0002*/ 	.short	(.L_2 - .L_1)
	.align		4
.L_1:
        /*0004*/ 	.word	index@(_Z12helloFromGPUv)
        /*0008*/ 	.word	0x00000018


	//----- nvinfo : EIATTR_FRAME_SIZE
	.align		4
.L_2:
        /*000c*/ 	.byte	0x04, 0x11
        /*000e*/ 	.short	(.L_4 - .L_3)
	.align		4
.L_3:
        /*0010*/ 	.word	index@(_Z12helloFromGPUv)
        /*0014*/ 	.word	0x00000008


	//----- nvinfo : EIATTR_MIN_STACK_SIZE
	.align		4
.L_4:
        /*0018*/ 	.byte	0x04, 0x12
        /*001a*/ 	.short	(.L_6 - .L_5)
	.align		4
.L_5:
        /*001c*/ 	.word	index@(_Z12helloFromGPUv)
        /*0020*/ 	.word	0x00000008
.L_6:


//--------------------- .nv.compat                --------------------------
	.section	.nv.compat,"",@"SHT_CUDA_COMPAT_INFO"
	.align	4
        /*0000*/ 	.byte	0x02, 0x09, 0x00, 0x00, 0x02, 0x02, 0x01, 0x00, 0x02, 0x05, 0x05, 0x00, 0x03, 0x07, 0x01, 0x01
        /*0010*/ 	.byte	0x02, 0x03, 0x00, 0x00, 0x02, 0x06, 0x01, 0x00, 0x04, 0x0b, 0x08, 0x00, 0x09, 0x00, 0x00, 0x00
        /*0020*/ 	.byte	0x00, 0x00, 0x00, 0x00


//--------------------- .nv.info._Z12helloFromGPUv --------------------------
	.section	.nv.info._Z12helloFromGPUv,"",@"SHT_CUDA_INFO"
	.sectionflags	@""
	.align	4


	//----- nvinfo : EIATTR_CUDA_API_VERSION
	.align		4
        /*0000*/ 	.byte	0x04, 0x37
        /*0002*/ 	.short	(.L_8 - .L_7)
.L_7:
        /*0004*/ 	.word	0x00000082


	//----- nvinfo : EIATTR_SPARSE_MMA_MASK
	.align		4
.L_8:
        /*0008*/ 	.byte	0x03, 0x50
        /*000a*/ 	.short	0x0000


	//----- nvinfo : EIATTR_MAXREG_COUNT
	.align		4
        /*000c*/ 	.byte	0x03, 0x1b
        /*000e*/ 	.short	0x00ff


	//----- nvinfo : EIATTR_EXTERNS
	.align		4
        /*0010*/ 	.byte	0x04, 0x0f
        /*0012*/ 	.short	(.L_10 - .L_9)


	//   ....[0]....
	.align		4
.L_9:
        /*0014*/ 	.word	index@(vprintf)


	//----- nvinfo : EIATTR_MERCURY_ISA_VERSION
	.align		4
.L_10:
        /*0018*/ 	.byte	0x03, 0x5f
        /*001a*/ 	.short	0x0101


	//----- nvinfo : EIATTR_VRC_CTA_INIT_COUNT
	.align		4
        /*001c*/ 	.byte	0x02, 0x4a
	.zero		1
	.zero		1


	//----- nvinfo : EIATTR_SYSCALL_OFFSETS
	.align		4
        /*0020*/ 	.byte	0x04, 0x46
        /*0022*/ 	.short	(.L_12 - .L_11)


	//   ....[0]....
.L_11:
        /*0024*/ 	.word	0x000000f0


	//----- nvinfo : EIATTR_EXIT_INSTR_OFFSETS
	.align		4
.L_12:
        /*0028*/ 	.byte	0x04, 0x1c
        /*002a*/ 	.short	(.L_14 - .L_13)


	//   ....[0]....
.L_13:
        /*002c*/ 	.word	0x00000100


	//----- nvinfo : EIATTR_SW_WAR
	.align		4
.L_14:
        /*0030*/ 	.byte	0x04, 0x36
        /*0032*/ 	.short	(.L_16 - .L_15)
.L_15:
        /*0034*/ 	.word	0x00000008
.L_16:


//--------------------- .nv.callgraph             --------------------------
	.section	.nv.callgraph,"",@"SHT_CUDA_CALLGRAPH"
	.align	4
	.sectionentsize	8
	.align		4
        /*0000*/ 	.word	0x00000000
	.align		4
        /*0004*/ 	.word	0xffffffff
	.align		4
        /*0008*/ 	.word	index@(_Z12helloFromGPUv)
	.align		4
        /*000c*/ 	.word	index@(vprintf)
	.align		4
        /*0010*/ 	.word	0x00000000
	.align		4
        /*0014*/ 	.word	0xfffffffe
	.align		4
        /*0018*/ 	.word	0x00000000
	.align		4
        /*001c*/ 	.word	0xfffffffd
	.align		4
        /*0020*/ 	.word	0x00000000
	.align		4
        /*0024*/ 	.word	0xfffffffc


//--------------------- .nv.constant4             --------------------------
	.section	.nv.constant4,"a",@progbits
	.align	8
	.align		8
.nv.constant4:
        /*0000*/ 	.dword	vprintf
	.align		8
        /*0008*/ 	.dword	$str


//--------------------- .text._Z12helloFromGPUv   --------------------------
	.section	.text._Z12helloFromGPUv,"ax",@progbits
	.align	128
        .global         _Z12helloFromGPUv
        .type           _Z12helloFromGPUv,@function
        .size           _Z12helloFromGPUv,(.L_x_2 - _Z12helloFromGPUv)
        .other          _Z12helloFromGPUv,@"STO_CUDA_ENTRY STV_DEFAULT"
_Z12helloFromGPUv:
.text._Z12helloFromGPUv:
[----:B------:R-:W0:Y:S01]  /*0000*/  LDC R1, c[0x0][0x37c] ;  /* 0x0000df00ff017b82 */ /* 0x000e220000000800 */
[----:B------:R-:W1:Y:S01]  /*0010*/  S2R R8, SR_CTAID.X ;  /* 0x0000000000087919 */ /* 0x000e620000002500 */
[----:B0-----:R-:W-:Y:S01]  /*0020*/  VIADD R1, R1, 0xfffffff8 ;  /* 0xfffffff801017836 */ /* 0x001fe20000000000 */
[----:B------:R-:W-:Y:S01]  /*0030*/  MOV R0, 0x0 ;  /* 0x0000000000007802 */ /* 0x000fe20000000f00 */
[----:B------:R-:W0:Y:S01]  /*0040*/  LDCU UR4, c[0x0][0x2f8] ;  /* 0x00005f00ff0477ac */ /* 0x000e220008000800 */
[----:B------:R-:W1:Y:S03]  /*0050*/  S2R R9, SR_TID.X ;  /* 0x0000000000097919 */ /* 0x000e660000002100 */
[----:B------:R2:W3:Y:S01]  /*0060*/  LDC.64 R2, c[0x4][R0] ;  /* 0x0100000000027b82 */ /* 0x0004e20000000a00 */
[----:B------:R-:W4:Y:S01]  /*0070*/  LDCU.64 UR6, c[0x4][0x8] ;  /* 0x01000100ff0677ac */ /* 0x000f220008000a00 */
[----:B------:R-:W5:Y:S01]  /*0080*/  LDCU UR5, c[0x0][0x2fc] ;  /* 0x00005f80ff0577ac */ /* 0x000f620008000800 */
[----:B0-----:R-:W-:Y:S01]  /*0090*/  IADD3 R6, P0, PT, R1, UR4, RZ ;  /* 0x0000000401067c10 */ /* 0x001fe2000ff1e0ff */
[----:B----4-:R-:W-:Y:S01]  /*00a0*/  IMAD.U32 R4, RZ, RZ, UR6 ;  /* 0x00000006ff047e24 */ /* 0x010fe2000f8e00ff */
[----:B------:R-:W-:-:S03]  /*00b0*/  MOV R5, UR7 ;  /* 0x0000000700057c02 */ /* 0x000fc60008000f00 */
[----:B-----5:R-:W-:Y:S01]  /*00c0*/  IMAD.X R7, RZ, RZ, UR5, P0 ;  /* 0x00000005ff077e24 */ /* 0x020fe200080e06ff */
[----:B-1----:R2:W-:Y:S07]  /*00d0*/  STL.64 [R1], R8 ;  /* 0x0000000801007387 */ /* 0x0025ee0000100a00 */
[----:B------:R-:W-:-:S07]  /*00e0*/  LEPC R20, `(.L_x_0) ;  /* 0x000000001014794e */ /* 0x000fce0000000000 */
[----:B--23--:R-:W-:Y:S05]  /*00f0*/  CALL.ABS.NOINC R2 ;  /* 0x0000000002007343 */ /* 0x00cfea0003c00000 */
.L_x_0:
[----:B------:R-:W-:Y:S05]  /*0100*/  EXIT ;  /* 0x000000000000794d */ /* 0x000fea0003800000 */
.L_x_1:
[----:B------:R-:W-:-:S00]  /*0110*/  BRA `(.L_x_1) ;  /* 0xfffffffc00fc7947 */ /* 0x000fc0000383ffff */
[----:B------:R-:W-:-:S00]  /*0120*/  NOP ;  /* 0x0000000000007918 */ /* 0x000fc00000000000 */
        /* <DEDUP_REMOVED lines=13> */
.L_x_2:


//--------------------- .nv.global.init           --------------------------
	.section	.nv.global.init,"aw",@progbits
.nv.global.init:
	.type		$str,@object
	.size		$str,(.L_0 - $str)
$str:
        /*0000*/ 	.byte	0x48, 0x65, 0x6c, 0x6c, 0x6f, 0x20, 0x66, 0x72, 0x6f, 0x6d, 0x20, 0x62, 0x6c, 0x6f, 0x63, 0x6b
        /*0010*/ 	.byte	0x20, 0x25, 0x64, 0x20, 0x61, 0x6e, 0x64, 0x20, 0x74, 0x68, 0x72, 0x65, 0x61, 0x64, 0x20, 0x25
        /*0020*/ 	.byte	0x64, 0x21, 0x0a, 0x00
.L_0:


//--------------------- .nv.shared.reserved.0     --------------------------
	.section	.nv.shared.reserved.0,"aw",@nobits
	.weak		__nv_reservedSMEM_offset_0_alias
	.size		__nv_reservedSMEM_offset_0_alias, 0, 64
	.other		__nv_reservedSMEM_offset_0_alias,@"STO_CUDA_RESERVED_SHARED STV_DEFAULT"
__nv_reservedSMEM_offset_0_alias:
	.zero		0
	.zero		64


//--------------------- .nv.constant0._Z12helloFromGPUv --------------------------
	.section	.nv.constant0._Z12helloFromGPUv,"a",@progbits
	.sectionflags	@""
	.align	4
.nv.constant0._Z12helloFromGPUv:
	.zero		896


//--------------------- SYMBOLS --------------------------

	.type		.nv.reservedSmem.offset0,@object
	.size		.nv.reservedSmem.offset0,0x4
	.type		vprintf,@function
